//
// Generated by NVIDIA NVVM Compiler
//
// Compiler Build ID: CL-36424714
// Cuda compilation tools, release 13.0, V13.0.88
// Based on NVVM 20.0.0
//

.version 9.0
.target sm_100
.address_size 64

	// .globl	_Z11dot_prodcutPiS_S_i

.visible .entry _Z11dot_prodcutPiS_S_i(
	.param .u64 .ptr .align 1 _Z11dot_prodcutPiS_S_i_param_0,
	.param .u64 .ptr .align 1 _Z11dot_prodcutPiS_S_i_param_1,
	.param .u64 .ptr .align 1 _Z11dot_prodcutPiS_S_i_param_2,
	.param .u32 _Z11dot_prodcutPiS_S_i_param_3
)
{
	.reg .pred 	%p<4>;
	.reg .b32 	%r<23>;
	.reg .b64 	%rd<13>;

	ld.param.u64 	%rd1, [_Z11dot_prodcutPiS_S_i_param_0];
	ld.param.u64 	%rd2, [_Z11dot_prodcutPiS_S_i_param_1];
	ld.param.u64 	%rd3, [_Z11dot_prodcutPiS_S_i_param_2];
	mov.u32 	%r3, %tid.y;
	mov.u32 	%r4, %ntid.y;
	mov.u32 	%r5, %ctaid.y;
	mad.lo.s32 	%r1, %r4, %r5, %r3;
	mov.u32 	%r6, %tid.x;
	mov.u32 	%r7, %ntid.x;
	mov.u32 	%r8, %ctaid.x;
	mad.lo.s32 	%r2, %r7, %r8, %r6;
	setp.gt.u32 	%p1, %r1, 3;
	setp.gt.s32 	%p2, %r2, 3;
	or.pred  	%p3, %p1, %p2;
	@%p3 bra 	$L__BB0_2;
	cvta.to.global.u64 	%rd4, %rd3;
	cvta.to.global.u64 	%rd5, %rd1;
	cvta.to.global.u64 	%rd6, %rd2;
	shl.b32 	%r9, %r1, 2;
	mul.wide.u32 	%rd7, %r9, 4;
	add.s64 	%rd8, %rd5, %rd7;
	ld.global.u32 	%r10, [%rd8];
	mul.wide.s32 	%rd9, %r2, 4;
	add.s64 	%rd10, %rd6, %rd9;
	ld.global.u32 	%r11, [%rd10];
	mul.lo.s32 	%r12, %r11, %r10;
	ld.global.u32 	%r13, [%rd8+4];
	ld.global.u32 	%r14, [%rd10+16];
	mad.lo.s32 	%r15, %r14, %r13, %r12;
	ld.global.u32 	%r16, [%rd8+8];
	ld.global.u32 	%r17, [%rd10+32];
	mad.lo.s32 	%r18, %r17, %r16, %r15;
	ld.global.u32 	%r19, [%rd8+12];
	ld.global.u32 	%r20, [%rd10+48];
	mad.lo.s32 	%r21, %r20, %r19, %r18;
	add.s32 	%r22, %r9, %r2;
	mul.wide.s32 	%rd11, %r22, 4;
	add.s64 	%rd12, %rd4, %rd11;
	st.global.u32 	[%rd12], %r21;
$L__BB0_2:
	ret;

}


// ===== COMPILED SASS (sm_100) =====

	.target	sm_100

	.elftype	@"ET_EXEC"


//--------------------- .note.nv.tkinfo           --------------------------
	.section	.note.nv.tkinfo,"",@"SHT_NOTE"
	.sectionflags	@"SHF_NOTE_NV_TKINFO"
	.tkinfo
        /*0018*/ 	.word	0x00000002
        /*0030*/ 	.string	""
        /*0030*/ 	.string	"ptxas"
        /*0030*/ 	.string	"Cuda compilation tools, release 13.0, V13.0.88"
        /*0030*/ 	.string	"Build cuda_13.0.r13.0/compiler.36424714_0"
        /*0030*/ 	.string	"-arch sm_100 -m 64 "



//--------------------- .note.nv.cuinfo           --------------------------
	.section	.note.nv.cuinfo,"",@"SHT_NOTE"
	.sectionflags	@"SHF_NOTE_NV_CUINFO"
        /*0018*/ 	.short	0x0002
        /*001a*/ 	.short	0x0064
        /*001c*/ 	.short	0x0082
	.zero		2


//--------------------- .nv.info                  --------------------------
	.section	.nv.info,"",@"SHT_CUDA_INFO"
	.align	4


	//----- nvinfo : EIATTR_REGCOUNT
	.align		4
        /*0000*/ 	.byte	0x04, 0x2f
        /*0002*/ 	.short	(.L_1 - .L_0)
	.align		4
.L_0:
        /*0004*/ 	.word	index@(_Z11dot_prodcutPiS_S_i)
        /*0008*/ 	.word	0x00000014


	//----- nvinfo : EIATTR_FRAME_SIZE
	.align		4
.L_1:
        /*000c*/ 	.byte	0x04, 0x11
        /*000e*/ 	.short	(.L_3 - .L_2)
	.align		4
.L_2:
        /*0010*/ 	.word	index@(_Z11dot_prodcutPiS_S_i)
        /*0014*/ 	.word	0x00000000


	//----- nvinfo : EIATTR_MIN_STACK_SIZE
	.align		4
.L_3:
        /*0018*/ 	.byte	0x04, 0x12
        /*001a*/ 	.short	(.L_5 - .L_4)
	.align		4
.L_4:
        /*001c*/ 	.word	index@(_Z11dot_prodcutPiS_S_i)
        /*0020*/ 	.word	0x00000000
.L_5:


//--------------------- .nv.compat                --------------------------
	.section	.nv.compat,"",@"SHT_CUDA_COMPAT_INFO"
	.align	4
        /*0000*/ 	.byte	0x02, 0x09, 0x00, 0x00, 0x02, 0x02, 0x01, 0x00, 0x02, 0x05, 0x05, 0x00, 0x03, 0x07, 0x01, 0x01
        /*0010*/ 	.byte	0x02, 0x03, 0x00, 0x00, 0x02, 0x06, 0x01, 0x00, 0x04, 0x0b, 0x08, 0x00, 0x09, 0x00, 0x00, 0x00
        /*0020*/ 	.byte	0x00, 0x00, 0x00, 0x00


//--------------------- .nv.info._Z11dot_prodcutPiS_S_i --------------------------
	.section	.nv.info._Z11dot_prodcutPiS_S_i,"",@"SHT_CUDA_INFO"
	.sectionflags	@""
	.align	4


	//----- nvinfo : EIATTR_CUDA_API_VERSION
	.align		4
        /*0000*/ 	.byte	0x04, 0x37
        /*0002*/ 	.short	(.L_7 - .L_6)
.L_6:
        /*0004*/ 	.word	0x00000082


	//----- nvinfo : EIATTR_KPARAM_INFO
	.align		4
.L_7:
        /*0008*/ 	.byte	0x04, 0x17
        /*000a*/ 	.short	(.L_9 - .L_8)
.L_8:
        /*000c*/ 	.word	0x00000000
        /*0010*/ 	.short	0x0003
        /*0012*/ 	.short	0x0018
        /*0014*/ 	.byte	0x00, 0xf0, 0x11, 0x00


	//----- nvinfo : EIATTR_KPARAM_INFO
	.align		4
.L_9:
        /*0018*/ 	.byte	0x04, 0x17
        /*001a*/ 	.short	(.L_11 - .L_10)
.L_10:
        /*001c*/ 	.word	0x00000000
        /*0020*/ 	.short	0x0002
        /*0022*/ 	.short	0x0010
        /*0024*/ 	.byte	0x00, 0xf5, 0x21, 0x00


	//----- nvinfo : EIATTR_KPARAM_INFO
	.align		4
.L_11:
        /*0028*/ 	.byte	0x04, 0x17
        /*002a*/ 	.short	(.L_13 - .L_12)
.L_12:
        /*002c*/ 	.word	0x00000000
        /*0030*/ 	.short	0x0001
        /*0032*/ 	.short	0x0008
        /*0034*/ 	.byte	0x00, 0xf5, 0x21, 0x00


	//----- nvinfo : EIATTR_KPARAM_INFO
	.align		4
.L_13:
        /*0038*/ 	.byte	0x04, 0x17
        /*003a*/ 	.short	(.L_15 - .L_14)
.L_14:
        /*003c*/ 	.word	0x00000000
        /*0040*/ 	.short	0x0000
        /*0042*/ 	.short	0x0000
        /*0044*/ 	.byte	0x00, 0xf5, 0x21, 0x00


	//----- nvinfo : EIATTR_SPARSE_MMA_MASK
	.align		4
.L_15:
        /*0048*/ 	.byte	0x03, 0x50
        /*004a*/ 	.short	0x0000


	//----- nvinfo : EIATTR_MAXREG_COUNT
	.align		4
        /*004c*/ 	.byte	0x03, 0x1b
        /*004e*/ 	.short	0x00ff


	//----- nvinfo : EIATTR_MERCURY_ISA_VERSION
	.align		4
        /*0050*/ 	.byte	0x03, 0x5f
        /*0052*/ 	.short	0x0101


	//----- nvinfo : EIATTR_VRC_CTA_INIT_COUNT
	.align		4
        /*0054*/ 	.byte	0x02, 0x4a
	.zero		1
	.zero		1


	//----- nvinfo : EIATTR_EXIT_INSTR_OFFSETS
	.align		4
        /*0058*/ 	.byte	0x04, 0x1c
        /*005a*/ 	.short	(.L_17 - .L_16)


	//   ....[0]....
.L_16:
        /*005c*/ 	.word	0x000000b0


	//   ....[1]....
        /*0060*/ 	.word	0x00000220


	//----- nvinfo : EIATTR_CBANK_PARAM_SIZE
	.align		4
.L_17:
        /*0064*/ 	.byte	0x03, 0x19
        /*0066*/ 	.short	0x001c


	//----- nvinfo : EIATTR_PARAM_CBANK
	.align		4
        /*0068*/ 	.byte	0x04, 0x0a
        /*006a*/ 	.short	(.L_19 - .L_18)
	.align		4
.L_18:
        /*006c*/ 	.word	index@(.nv.constant0._Z11dot_prodcutPiS_S_i)
        /*0070*/ 	.short	0x0380
        /*0072*/ 	.short	0x001c


	//----- nvinfo : EIATTR_SW_WAR
	.align		4
.L_19:
        /*0074*/ 	.byte	0x04, 0x36
        /*0076*/ 	.short	(.L_21 - .L_20)
.L_20:
        /*0078*/ 	.word	0x00000008
.L_21:


//--------------------- .nv.callgraph             --------------------------
	.section	.nv.callgraph,"",@"SHT_CUDA_CALLGRAPH"
	.align	4
	.sectionentsize	8
	.align		4
        /*0000*/ 	.word	0x00000000
	.align		4
        /*0004*/ 	.word	0xffffffff
	.align		4
        /*0008*/ 	.word	0x00000000
	.align		4
        /*000c*/ 	.word	0xfffffffe
	.align		4
        /*0010*/ 	.word	0x00000000
	.align		4
        /*0014*/ 	.word	0xfffffffd
	.align		4
        /*0018*/ 	.word	0x00000000
	.align		4
        /*001c*/ 	.word	0xfffffffc


//--------------------- .text._Z11dot_prodcutPiS_S_i --------------------------
	.section	.text._Z11dot_prodcutPiS_S_i,"ax",@progbits
	.align	128
        .global         _Z11dot_prodcutPiS_S_i
        .type           _Z11dot_prodcutPiS_S_i,@function
        .size           _Z11dot_prodcutPiS_S_i,(.L_x_1 - _Z11dot_prodcutPiS_S_i)
        .other          _Z11dot_prodcutPiS_S_i,@"STO_CUDA_ENTRY STV_DEFAULT"
_Z11dot_prodcutPiS_S_i:
.text._Z11dot_prodcutPiS_S_i:
[----:B------:R-:W-:Y:S01]  /*0000*/  LDC R1, c[0x0][0x37c] ;  /* 0x0000df00ff017b82 */ /* 0x000fe20000000800 */
[----:B------:R-:W0:Y:S01]  /*0010*/  S2R R9, SR_TID.X ;  /* 0x0000000000097919 */ /* 0x000e220000002100 */
[----:B------:R-:W1:Y:S01]  /*0020*/  LDCU UR4, c[0x0][0x364] ;  /* 0x00006c80ff0477ac */ /* 0x000e620008000800 */
[----:B------:R-:W0:Y:S01]  /*0030*/  S2R R2, SR_CTAID.X ;  /* 0x0000000000027919 */ /* 0x000e220000002500 */
[----:B------:R-:W0:Y:S01]  /*0040*/  LDCU UR5, c[0x0][0x360] ;  /* 0x00006c00ff0577ac */ /* 0x000e220008000800 */
[----:B------:R-:W1:Y:S01]  /*0050*/  S2R R0, SR_TID.Y ;  /* 0x0000000000007919 */ /* 0x000e620000002200 */
[----:B------:R-:W1:Y:S01]  /*0060*/  S2R R3, SR_CTAID.Y ;  /* 0x0000000000037919 */ /* 0x000e620000002600 */
[----:B0-----:R-:W-:-:S05]  /*0070*/  IMAD R9, R2, UR5, R9 ;  /* 0x0000000502097c24 */ /* 0x001fca000f8e0209 */
[----:B------:R-:W-:Y:S01]  /*0080*/  ISETP.GT.AND P0, PT, R9, 0x3, PT ;  /* 0x000000030900780c */ /* 0x000fe20003f04270 */
[----:B-1----:R-:W-:-:S05]  /*0090*/  IMAD R0, R3, UR4, R0 ;  /* 0x0000000403007c24 */ /* 0x002fca000f8e0200 */
[----:B------:R-:W-:-:S13]  /*00a0*/  ISETP.GT.U32.OR P0, PT, R0, 0x3, P0 ;  /* 0x000000030000780c */ /* 0x000fda0000704470 */
[----:B------:R-:W-:Y:S05]  /*00b0*/  @P0 EXIT ;  /* 0x000000000000094d */ /* 0x000fea0003800000 */
[----:B------:R-:W0:Y:S01]  /*00c0*/  LDC.64 R4, c[0x0][0x380] ;  /* 0x0000e000ff047b82 */ /* 0x000e220000000a00 */
[----:B------:R-:W1:Y:S01]  /*00d0*/  LDCU.64 UR4, c[0x0][0x358] ;  /* 0x00006b00ff0477ac */ /* 0x000e620008000a00 */
[----:B------:R-:W-:-:S06]  /*00e0*/  SHF.L.U32 R0, R0, 0x2, RZ ;  /* 0x0000000200007819 */ /* 0x000fcc00000006ff */
[----:B------:R-:W2:Y:S08]  /*00f0*/  LDC.64 R6, c[0x0][0x388] ;  /* 0x0000e200ff067b82 */ /* 0x000eb00000000a00 */
[----:B------:R-:W3:Y:S01]  /*0100*/  LDC.64 R2, c[0x0][0x390] ;  /* 0x0000e400ff027b82 */ /* 0x000ee20000000a00 */
[----:B0-----:R-:W-:-:S05]  /*0110*/  IMAD.WIDE.U32 R4, R0, 0x4, R4 ;  /* 0x0000000400047825 */ /* 0x001fca00078e0004 */
[----:B-1----:R-:W4:Y:S01]  /*0120*/  LDG.E R8, desc[UR4][R4.64] ;  /* 0x0000000404087981 */ /* 0x002f22000c1e1900 */
[----:B--2---:R-:W-:-:S03]  /*0130*/  IMAD.WIDE R6, R9, 0x4, R6 ;  /* 0x0000000409067825 */ /* 0x004fc600078e0206 */
[----:B------:R-:W2:Y:S04]  /*0140*/  LDG.E R13, desc[UR4][R4.64+0x4] ;  /* 0x00000404040d7981 */ /* 0x000ea8000c1e1900 */
[----:B------:R-:W4:Y:S04]  /*0150*/  LDG.E R11, desc[UR4][R6.64] ;  /* 0x00000004060b7981 */ /* 0x000f28000c1e1900 */
[----:B------:R-:W2:Y:S04]  /*0160*/  LDG.E R10, desc[UR4][R6.64+0x10] ;  /* 0x00001004060a7981 */ /* 0x000ea8000c1e1900 */
[----:B------:R-:W5:Y:S04]  /*0170*/  LDG.E R15, desc[UR4][R4.64+0x8] ;  /* 0x00000804040f7981 */ /* 0x000f68000c1e1900 */
[----:B------:R-:W5:Y:S04]  /*0180*/  LDG.E R12, desc[UR4][R6.64+0x20] ;  /* 0x00002004060c7981 */ /* 0x000f68000c1e1900 */
[----:B------:R-:W5:Y:S04]  /*0190*/  LDG.E R17, desc[UR4][R4.64+0xc] ;  /* 0x00000c0404117981 */ /* 0x000f68000c1e1900 */
[----:B------:R-:W5:Y:S01]  /*01a0*/  LDG.E R14, desc[UR4][R6.64+0x30] ;  /* 0x00003004060e7981 */ /* 0x000f62000c1e1900 */
[----:B------:R-:W-:-:S05]  /*01b0*/  IADD3 R9, PT, PT, R9, R0, RZ ;  /* 0x0000000009097210 */ /* 0x000fca0007ffe0ff */
[----:B---3--:R-:W-:-:S04]  /*01c0*/  IMAD.WIDE R2, R9, 0x4, R2 ;  /* 0x0000000409027825 */ /* 0x008fc800078e0202 */
[----:B----4-:R-:W-:-:S04]  /*01d0*/  IMAD R8, R8, R11, RZ ;  /* 0x0000000b08087224 */ /* 0x010fc800078e02ff */
[----:B--2---:R-:W-:-:S04]  /*01e0*/  IMAD R8, R13, R10, R8 ;  /* 0x0000000a0d087224 */ /* 0x004fc800078e0208 */
[----:B-----5:R-:W-:-:S04]  /*01f0*/  IMAD R8, R15, R12, R8 ;  /* 0x0000000c0f087224 */ /* 0x020fc800078e0208 */
[----:B------:R-:W-:-:S05]  /*0200*/  IMAD R17, R17, R14, R8 ;  /* 0x0000000e11117224 */ /* 0x000fca00078e0208 */
[----:B------:R-:W-:Y:S01]  /*0210*/  STG.E desc[UR4][R2.64], R17 ;  /* 0x0000001102007986 */ /* 0x000fe2000c101904 */
[----:B------:R-:W-:Y:S05]  /*0220*/  EXIT ;  /* 0x000000000000794d */ /* 0x000fea0003800000 */
.L_x_0:
[----:B------:R-:W-:-:S00]  /*0230*/  BRA `(.L_x_0) ;  /* 0xfffffffc00fc7947 */ /* 0x000fc0000383ffff */
[----:B------:R-:W-:-:S00]  /*0240*/  NOP ;  /* 0x0000000000007918 */ /* 0x000fc00000000000 */
        /* <DEDUP_REMOVED lines=11> */
.L_x_1:


//--------------------- .nv.shared.reserved.0     --------------------------
	.section	.nv.shared.reserved.0,"aw",@nobits
	.weak		__nv_reservedSMEM_offset_0_alias
	.size		__nv_reservedSMEM_offset_0_alias, 0, 64
	.other		__nv_reservedSMEM_offset_0_alias,@"STO_CUDA_RESERVED_SHARED STV_DEFAULT"
__nv_reservedSMEM_offset_0_alias:
	.zero		0
	.zero		64


//--------------------- .nv.constant0._Z11dot_prodcutPiS_S_i --------------------------
	.section	.nv.constant0._Z11dot_prodcutPiS_S_i,"a",@progbits
	.sectionflags	@""
	.align	4
.nv.constant0._Z11dot_prodcutPiS_S_i:
	.zero		924


//--------------------- SYMBOLS --------------------------

	.type		.nv.reservedSmem.offset0,@object
	.size		.nv.reservedSmem.offset0,0x4
